//
// Generated by NVIDIA NVVM Compiler
//
// Compiler Build ID: CL-36424714
// Cuda compilation tools, release 13.0, V13.0.88
// Based on NVVM 20.0.0
//

.version 9.0
.target sm_100
.address_size 64

	// .globl	_Z13CUDAAddArraysPKiS0_Pii

.visible .entry _Z13CUDAAddArraysPKiS0_Pii(
	.param .u64 .ptr .align 1 _Z13CUDAAddArraysPKiS0_Pii_param_0,
	.param .u64 .ptr .align 1 _Z13CUDAAddArraysPKiS0_Pii_param_1,
	.param .u64 .ptr .align 1 _Z13CUDAAddArraysPKiS0_Pii_param_2,
	.param .u32 _Z13CUDAAddArraysPKiS0_Pii_param_3
)
{
	.reg .pred 	%p<2>;
	.reg .b32 	%r<9>;
	.reg .b64 	%rd<11>;

	ld.param.u64 	%rd1, [_Z13CUDAAddArraysPKiS0_Pii_param_0];
	ld.param.u64 	%rd2, [_Z13CUDAAddArraysPKiS0_Pii_param_1];
	ld.param.u64 	%rd3, [_Z13CUDAAddArraysPKiS0_Pii_param_2];
	ld.param.u32 	%r2, [_Z13CUDAAddArraysPKiS0_Pii_param_3];
	mov.u32 	%r3, %ctaid.x;
	mov.u32 	%r4, %ntid.x;
	mov.u32 	%r5, %tid.x;
	mad.lo.s32 	%r1, %r3, %r4, %r5;
	setp.ge.s32 	%p1, %r1, %r2;
	@%p1 bra 	$L__BB0_2;
	cvta.to.global.u64 	%rd4, %rd1;
	cvta.to.global.u64 	%rd5, %rd2;
	cvta.to.global.u64 	%rd6, %rd3;
	mul.wide.s32 	%rd7, %r1, 4;
	add.s64 	%rd8, %rd4, %rd7;
	ld.global.u32 	%r6, [%rd8];
	add.s64 	%rd9, %rd5, %rd7;
	ld.global.u32 	%r7, [%rd9];
	add.s32 	%r8, %r7, %r6;
	add.s64 	%rd10, %rd6, %rd7;
	st.global.u32 	[%rd10], %r8;
$L__BB0_2:
	ret;

}
	// .globl	_Z18CUDASubtractArraysPKiS0_Pii
.visible .entry _Z18CUDASubtractArraysPKiS0_Pii(
	.param .u64 .ptr .align 1 _Z18CUDASubtractArraysPKiS0_Pii_param_0,
	.param .u64 .ptr .align 1 _Z18CUDASubtractArraysPKiS0_Pii_param_1,
	.param .u64 .ptr .align 1 _Z18CUDASubtractArraysPKiS0_Pii_param_2,
	.param .u32 _Z18CUDASubtractArraysPKiS0_Pii_param_3
)
{
	.reg .pred 	%p<2>;
	.reg .b32 	%r<9>;
	.reg .b64 	%rd<11>;

	ld.param.u64 	%rd1, [_Z18CUDASubtractArraysPKiS0_Pii_param_0];
	ld.param.u64 	%rd2, [_Z18CUDASubtractArraysPKiS0_Pii_param_1];
	ld.param.u64 	%rd3, [_Z18CUDASubtractArraysPKiS0_Pii_param_2];
	ld.param.u32 	%r2, [_Z18CUDASubtractArraysPKiS0_Pii_param_3];
	mov.u32 	%r3, %ctaid.x;
	mov.u32 	%r4, %ntid.x;
	mov.u32 	%r5, %tid.x;
	mad.lo.s32 	%r1, %r3, %r4, %r5;
	setp.ge.s32 	%p1, %r1, %r2;
	@%p1 bra 	$L__BB1_2;
	cvta.to.global.u64 	%rd4, %rd1;
	cvta.to.global.u64 	%rd5, %rd2;
	cvta.to.global.u64 	%rd6, %rd3;
	mul.wide.s32 	%rd7, %r1, 4;
	add.s64 	%rd8, %rd4, %rd7;
	ld.global.u32 	%r6, [%rd8];
	add.s64 	%rd9, %rd5, %rd7;
	ld.global.u32 	%r7, [%rd9];
	sub.s32 	%r8, %r6, %r7;
	add.s64 	%rd10, %rd6, %rd7;
	st.global.u32 	[%rd10], %r8;
$L__BB1_2:
	ret;

}
	// .globl	_Z18CUDAMultiplyArraysPKiS0_Piiii
.visible .entry _Z18CUDAMultiplyArraysPKiS0_Piiii(
	.param .u64 .ptr .align 1 _Z18CUDAMultiplyArraysPKiS0_Piiii_param_0,
	.param .u64 .ptr .align 1 _Z18CUDAMultiplyArraysPKiS0_Piiii_param_1,
	.param .u64 .ptr .align 1 _Z18CUDAMultiplyArraysPKiS0_Piiii_param_2,
	.param .u32 _Z18CUDAMultiplyArraysPKiS0_Piiii_param_3,
	.param .u32 _Z18CUDAMultiplyArraysPKiS0_Piiii_param_4,
	.param .u32 _Z18CUDAMultiplyArraysPKiS0_Piiii_param_5
)
{
	.reg .pred 	%p<13>;
	.reg .b32 	%r<107>;
	.reg .b64 	%rd<53>;

	ld.param.u64 	%rd7, [_Z18CUDAMultiplyArraysPKiS0_Piiii_param_0];
	ld.param.u64 	%rd8, [_Z18CUDAMultiplyArraysPKiS0_Piiii_param_1];
	ld.param.u64 	%rd6, [_Z18CUDAMultiplyArraysPKiS0_Piiii_param_2];
	ld.param.u32 	%r32, [_Z18CUDAMultiplyArraysPKiS0_Piiii_param_3];
	ld.param.u32 	%r30, [_Z18CUDAMultiplyArraysPKiS0_Piiii_param_4];
	ld.param.u32 	%r31, [_Z18CUDAMultiplyArraysPKiS0_Piiii_param_5];
	cvta.to.global.u64 	%rd1, %rd8;
	cvta.to.global.u64 	%rd2, %rd7;
	mov.u32 	%r33, %ntid.y;
	mov.u32 	%r34, %ctaid.y;
	mov.u32 	%r35, %tid.y;
	mad.lo.s32 	%r1, %r33, %r34, %r35;
	mov.u32 	%r36, %ntid.x;
	mov.u32 	%r37, %ctaid.x;
	mov.u32 	%r38, %tid.x;
	mad.lo.s32 	%r2, %r36, %r37, %r38;
	setp.ge.s32 	%p1, %r1, %r32;
	setp.ge.s32 	%p2, %r2, %r31;
	or.pred  	%p3, %p1, %p2;
	@%p3 bra 	$L__BB2_14;
	setp.lt.s32 	%p4, %r30, 1;
	mov.b32 	%r106, 0;
	@%p4 bra 	$L__BB2_13;
	mul.lo.s32 	%r3, %r30, %r1;
	and.b32  	%r4, %r30, 7;
	setp.lt.u32 	%p5, %r30, 8;
	mov.b32 	%r101, 0;
	mov.u32 	%r106, %r101;
	@%p5 bra 	$L__BB2_5;
	and.b32  	%r101, %r30, 2147483640;
	neg.s32 	%r95, %r101;
	shl.b32 	%r7, %r31, 3;
	mul.wide.u32 	%rd9, %r3, 4;
	add.s64 	%rd10, %rd9, %rd2;
	add.s64 	%rd52, %rd10, 16;
	mov.b32 	%r106, 0;
	mul.wide.s32 	%rd13, %r31, 4;
	mov.u32 	%r94, %r2;
$L__BB2_4:
	.pragma "nounroll";
	ld.global.u32 	%r43, [%rd52+-16];
	mul.wide.s32 	%rd11, %r94, 4;
	add.s64 	%rd12, %rd1, %rd11;
	ld.global.u32 	%r44, [%rd12];
	mad.lo.s32 	%r45, %r44, %r43, %r106;
	ld.global.u32 	%r46, [%rd52+-12];
	add.s64 	%rd14, %rd12, %rd13;
	ld.global.u32 	%r47, [%rd14];
	mad.lo.s32 	%r48, %r47, %r46, %r45;
	ld.global.u32 	%r49, [%rd52+-8];
	add.s64 	%rd15, %rd14, %rd13;
	ld.global.u32 	%r50, [%rd15];
	mad.lo.s32 	%r51, %r50, %r49, %r48;
	ld.global.u32 	%r52, [%rd52+-4];
	add.s64 	%rd16, %rd15, %rd13;
	ld.global.u32 	%r53, [%rd16];
	mad.lo.s32 	%r54, %r53, %r52, %r51;
	ld.global.u32 	%r55, [%rd52];
	add.s64 	%rd17, %rd16, %rd13;
	ld.global.u32 	%r56, [%rd17];
	mad.lo.s32 	%r57, %r56, %r55, %r54;
	ld.global.u32 	%r58, [%rd52+4];
	add.s64 	%rd18, %rd17, %rd13;
	ld.global.u32 	%r59, [%rd18];
	mad.lo.s32 	%r60, %r59, %r58, %r57;
	ld.global.u32 	%r61, [%rd52+8];
	add.s64 	%rd19, %rd18, %rd13;
	ld.global.u32 	%r62, [%rd19];
	mad.lo.s32 	%r63, %r62, %r61, %r60;
	ld.global.u32 	%r64, [%rd52+12];
	add.s64 	%rd20, %rd19, %rd13;
	ld.global.u32 	%r65, [%rd20];
	mad.lo.s32 	%r106, %r65, %r64, %r63;
	add.s32 	%r95, %r95, 8;
	add.s32 	%r94, %r94, %r7;
	add.s64 	%rd52, %rd52, 32;
	setp.ne.s32 	%p6, %r95, 0;
	@%p6 bra 	$L__BB2_4;
$L__BB2_5:
	setp.eq.s32 	%p7, %r4, 0;
	@%p7 bra 	$L__BB2_13;
	and.b32  	%r17, %r30, 3;
	setp.lt.u32 	%p8, %r4, 4;
	@%p8 bra 	$L__BB2_8;
	add.s32 	%r67, %r101, %r3;
	mul.wide.u32 	%rd21, %r67, 4;
	add.s64 	%rd22, %rd2, %rd21;
	ld.global.u32 	%r68, [%rd22];
	mad.lo.s32 	%r69, %r101, %r31, %r2;
	mul.wide.s32 	%rd23, %r69, 4;
	add.s64 	%rd24, %rd1, %rd23;
	ld.global.u32 	%r70, [%rd24];
	mad.lo.s32 	%r71, %r70, %r68, %r106;
	cvt.u64.u32 	%rd25, %r3;
	cvt.u64.u32 	%rd26, %r101;
	add.s64 	%rd27, %rd26, %rd25;
	shl.b64 	%rd28, %rd27, 2;
	add.s64 	%rd29, %rd2, %rd28;
	ld.global.u32 	%r72, [%rd29+4];
	mul.wide.s32 	%rd30, %r31, 4;
	add.s64 	%rd31, %rd24, %rd30;
	ld.global.u32 	%r73, [%rd31];
	mad.lo.s32 	%r74, %r73, %r72, %r71;
	ld.global.u32 	%r75, [%rd29+8];
	add.s64 	%rd32, %rd31, %rd30;
	ld.global.u32 	%r76, [%rd32];
	mad.lo.s32 	%r77, %r76, %r75, %r74;
	ld.global.u32 	%r78, [%rd29+12];
	add.s64 	%rd33, %rd32, %rd30;
	ld.global.u32 	%r79, [%rd33];
	mad.lo.s32 	%r106, %r79, %r78, %r77;
	add.s32 	%r101, %r101, 4;
$L__BB2_8:
	setp.eq.s32 	%p9, %r17, 0;
	@%p9 bra 	$L__BB2_13;
	setp.eq.s32 	%p10, %r17, 1;
	@%p10 bra 	$L__BB2_11;
	add.s32 	%r81, %r101, %r3;
	mul.wide.u32 	%rd34, %r81, 4;
	add.s64 	%rd35, %rd2, %rd34;
	ld.global.u32 	%r82, [%rd35];
	mad.lo.s32 	%r83, %r101, %r31, %r2;
	mul.wide.s32 	%rd36, %r83, 4;
	add.s64 	%rd37, %rd1, %rd36;
	ld.global.u32 	%r84, [%rd37];
	mad.lo.s32 	%r85, %r84, %r82, %r106;
	cvt.u64.u32 	%rd38, %r3;
	cvt.u64.u32 	%rd39, %r101;
	add.s64 	%rd40, %rd39, %rd38;
	shl.b64 	%rd41, %rd40, 2;
	add.s64 	%rd42, %rd2, %rd41;
	ld.global.u32 	%r86, [%rd42+4];
	mul.wide.s32 	%rd43, %r31, 4;
	add.s64 	%rd44, %rd37, %rd43;
	ld.global.u32 	%r87, [%rd44];
	mad.lo.s32 	%r106, %r87, %r86, %r85;
	add.s32 	%r101, %r101, 2;
$L__BB2_11:
	and.b32  	%r88, %r30, 1;
	setp.eq.b32 	%p11, %r88, 1;
	not.pred 	%p12, %p11;
	@%p12 bra 	$L__BB2_13;
	add.s32 	%r89, %r101, %r3;
	mul.wide.u32 	%rd45, %r89, 4;
	add.s64 	%rd46, %rd2, %rd45;
	ld.global.u32 	%r90, [%rd46];
	mad.lo.s32 	%r91, %r101, %r31, %r2;
	mul.wide.s32 	%rd47, %r91, 4;
	add.s64 	%rd48, %rd1, %rd47;
	ld.global.u32 	%r92, [%rd48];
	mad.lo.s32 	%r106, %r92, %r90, %r106;
$L__BB2_13:
	mad.lo.s32 	%r93, %r31, %r1, %r2;
	cvta.to.global.u64 	%rd49, %rd6;
	mul.wide.s32 	%rd50, %r93, 4;
	add.s64 	%rd51, %rd49, %rd50;
	st.global.u32 	[%rd51], %r106;
$L__BB2_14:
	ret;

}


// ===== COMPILED SASS (sm_100) =====

	.target	sm_100

	.elftype	@"ET_EXEC"


//--------------------- .note.nv.tkinfo           --------------------------
	.section	.note.nv.tkinfo,"",@"SHT_NOTE"
	.sectionflags	@"SHF_NOTE_NV_TKINFO"
	.tkinfo
        /*0018*/ 	.word	0x00000002
        /*0030*/ 	.string	""
        /*0030*/ 	.string	"ptxas"
        /*0030*/ 	.string	"Cuda compilation tools, release 13.0, V13.0.88"
        /*0030*/ 	.string	"Build cuda_13.0.r13.0/compiler.36424714_0"
        /*0030*/ 	.string	"-arch sm_100 -m 64 "



//--------------------- .note.nv.cuinfo           --------------------------
	.section	.note.nv.cuinfo,"",@"SHT_NOTE"
	.sectionflags	@"SHF_NOTE_NV_CUINFO"
        /*0018*/ 	.short	0x0002
        /*001a*/ 	.short	0x0064
        /*001c*/ 	.short	0x0082
	.zero		2


//--------------------- .nv.info                  --------------------------
	.section	.nv.info,"",@"SHT_CUDA_INFO"
	.align	4


	//----- nvinfo : EIATTR_REGCOUNT
	.align		4
        /*0000*/ 	.byte	0x04, 0x2f
        /*0002*/ 	.short	(.L_1 - .L_0)
	.align		4
.L_0:
        /*0004*/ 	.word	index@(_Z13CUDAAddArraysPKiS0_Pii)
        /*0008*/ 	.word	0x0000000c


	//----- nvinfo : EIATTR_FRAME_SIZE
	.align		4
.L_1:
        /*000c*/ 	.byte	0x04, 0x11
        /*000e*/ 	.short	(.L_3 - .L_2)
	.align		4
.L_2:
        /*0010*/ 	.word	index@(_Z13CUDAAddArraysPKiS0_Pii)
        /*0014*/ 	.word	0x00000000


	//----- nvinfo : EIATTR_REGCOUNT
	.align		4
.L_3:
        /*0018*/ 	.byte	0x04, 0x2f
        /*001a*/ 	.short	(.L_5 - .L_4)
	.align		4
.L_4:
        /*001c*/ 	.word	index@(_Z18CUDASubtractArraysPKiS0_Pii)
        /*0020*/ 	.word	0x0000000c


	//----- nvinfo : EIATTR_FRAME_SIZE
	.align		4
.L_5:
        /*0024*/ 	.byte	0x04, 0x11
        /*0026*/ 	.short	(.L_7 - .L_6)
	.align		4
.L_6:
        /*0028*/ 	.word	index@(_Z18CUDASubtractArraysPKiS0_Pii)
        /*002c*/ 	.word	0x00000000


	//----- nvinfo : EIATTR_REGCOUNT
	.align		4
.L_7:
        /*0030*/ 	.byte	0x04, 0x2f
        /*0032*/ 	.short	(.L_9 - .L_8)
	.align		4
.L_8:
        /*0034*/ 	.word	index@(_Z18CUDAMultiplyArraysPKiS0_Piiii)
        /*0038*/ 	.word	0x00000020


	//----- nvinfo : EIATTR_FRAME_SIZE
	.align		4
.L_9:
        /*003c*/ 	.byte	0x04, 0x11
        /*003e*/ 	.short	(.L_11 - .L_10)
	.align		4
.L_10:
        /*0040*/ 	.word	index@(_Z18CUDAMultiplyArraysPKiS0_Piiii)
        /*0044*/ 	.word	0x00000000


	//----- nvinfo : EIATTR_MIN_STACK_SIZE
	.align		4
.L_11:
        /*0048*/ 	.byte	0x04, 0x12
        /*004a*/ 	.short	(.L_13 - .L_12)
	.align		4
.L_12:
        /*004c*/ 	.word	index@(_Z18CUDAMultiplyArraysPKiS0_Piiii)
        /*0050*/ 	.word	0x00000000


	//----- nvinfo : EIATTR_MIN_STACK_SIZE
	.align		4
.L_13:
        /*0054*/ 	.byte	0x04, 0x12
        /*0056*/ 	.short	(.L_15 - .L_14)
	.align		4
.L_14:
        /*0058*/ 	.word	index@(_Z18CUDASubtractArraysPKiS0_Pii)
        /*005c*/ 	.word	0x00000000


	//----- nvinfo : EIATTR_MIN_STACK_SIZE
	.align		4
.L_15:
        /*0060*/ 	.byte	0x04, 0x12
        /*0062*/ 	.short	(.L_17 - .L_16)
	.align		4
.L_16:
        /*0064*/ 	.word	index@(_Z13CUDAAddArraysPKiS0_Pii)
        /*0068*/ 	.word	0x00000000
.L_17:


//--------------------- .nv.compat                --------------------------
	.section	.nv.compat,"",@"SHT_CUDA_COMPAT_INFO"
	.align	4
        /*0000*/ 	.byte	0x02, 0x09, 0x00, 0x00, 0x02, 0x02, 0x01, 0x00, 0x02, 0x05, 0x05, 0x00, 0x03, 0x07, 0x01, 0x01
        /*0010*/ 	.byte	0x02, 0x03, 0x00, 0x00, 0x02, 0x06, 0x01, 0x00, 0x04, 0x0b, 0x08, 0x00, 0x09, 0x00, 0x00, 0x00
        /*0020*/ 	.byte	0x00, 0x00, 0x00, 0x00


//--------------------- .nv.info._Z18CUDAMultiplyArraysPKiS0_Piiii --------------------------
	.section	.nv.info._Z18CUDAMultiplyArraysPKiS0_Piiii,"",@"SHT_CUDA_INFO"
	.sectionflags	@""
	.align	4


	//----- nvinfo : EIATTR_CUDA_API_VERSION
	.align		4
        /*0000*/ 	.byte	0x04, 0x37
        /*0002*/ 	.short	(.L_19 - .L_18)
.L_18:
        /*0004*/ 	.word	0x00000082


	//----- nvinfo : EIATTR_KPARAM_INFO
	.align		4
.L_19:
        /*0008*/ 	.byte	0x04, 0x17
        /*000a*/ 	.short	(.L_21 - .L_20)
.L_20:
        /*000c*/ 	.word	0x00000000
        /*0010*/ 	.short	0x0005
        /*0012*/ 	.short	0x0020
        /*0014*/ 	.byte	0x00, 0xf0, 0x11, 0x00


	//----- nvinfo : EIATTR_KPARAM_INFO
	.align		4
.L_21:
        /*0018*/ 	.byte	0x04, 0x17
        /*001a*/ 	.short	(.L_23 - .L_22)
.L_22:
        /*001c*/ 	.word	0x00000000
        /*0020*/ 	.short	0x0004
        /*0022*/ 	.short	0x001c
        /*0024*/ 	.byte	0x00, 0xf0, 0x11, 0x00


	//----- nvinfo : EIATTR_KPARAM_INFO
	.align		4
.L_23:
        /*0028*/ 	.byte	0x04, 0x17
        /*002a*/ 	.short	(.L_25 - .L_24)
.L_24:
        /*002c*/ 	.word	0x00000000
        /*0030*/ 	.short	0x0003
        /*0032*/ 	.short	0x0018
        /*0034*/ 	.byte	0x00, 0xf0, 0x11, 0x00


	//----- nvinfo : EIATTR_KPARAM_INFO
	.align		4
.L_25:
        /*0038*/ 	.byte	0x04, 0x17
        /*003a*/ 	.short	(.L_27 - .L_26)
.L_26:
        /*003c*/ 	.word	0x00000000
        /*0040*/ 	.short	0x0002
        /*0042*/ 	.short	0x0010
        /*0044*/ 	.byte	0x00, 0xf5, 0x21, 0x00


	//----- nvinfo : EIATTR_KPARAM_INFO
	.align		4
.L_27:
        /*0048*/ 	.byte	0x04, 0x17
        /*004a*/ 	.short	(.L_29 - .L_28)
.L_28:
        /*004c*/ 	.word	0x00000000
        /*0050*/ 	.short	0x0001
        /*0052*/ 	.short	0x0008
        /*0054*/ 	.byte	0x00, 0xf5, 0x21, 0x00


	//----- nvinfo : EIATTR_KPARAM_INFO
	.align		4
.L_29:
        /*0058*/ 	.byte	0x04, 0x17
        /*005a*/ 	.short	(.L_31 - .L_30)
.L_30:
        /*005c*/ 	.word	0x00000000
        /*0060*/ 	.short	0x0000
        /*0062*/ 	.short	0x0000
        /*0064*/ 	.byte	0x00, 0xf5, 0x21, 0x00


	//----- nvinfo : EIATTR_SPARSE_MMA_MASK
	.align		4
.L_31:
        /*0068*/ 	.byte	0x03, 0x50
        /*006a*/ 	.short	0x0000


	//----- nvinfo : EIATTR_MAXREG_COUNT
	.align		4
        /*006c*/ 	.byte	0x03, 0x1b
        /*006e*/ 	.short	0x00ff


	//----- nvinfo : EIATTR_MERCURY_ISA_VERSION
	.align		4
        /*0070*/ 	.byte	0x03, 0x5f
        /*0072*/ 	.short	0x0101


	//----- nvinfo : EIATTR_VRC_CTA_INIT_COUNT
	.align		4
        /*0074*/ 	.byte	0x02, 0x4a
	.zero		1
	.zero		1


	//----- nvinfo : EIATTR_EXIT_INSTR_OFFSETS
	.align		4
        /*0078*/ 	.byte	0x04, 0x1c
        /*007a*/ 	.short	(.L_33 - .L_32)


	//   ....[0]....
.L_32:
        /*007c*/ 	.word	0x000000d0


	//   ....[1]....
        /*0080*/ 	.word	0x000008e0


	//----- nvinfo : EIATTR_CBANK_PARAM_SIZE
	.align		4
.L_33:
        /*0084*/ 	.byte	0x03, 0x19
        /*0086*/ 	.short	0x0024


	//----- nvinfo : EIATTR_PARAM_CBANK
	.align		4
        /*0088*/ 	.byte	0x04, 0x0a
        /*008a*/ 	.short	(.L_35 - .L_34)
	.align		4
.L_34:
        /*008c*/ 	.word	index@(.nv.constant0._Z18CUDAMultiplyArraysPKiS0_Piiii)
        /*0090*/ 	.short	0x0380
        /*0092*/ 	.short	0x0024


	//----- nvinfo : EIATTR_SW_WAR
	.align		4
.L_35:
        /*0094*/ 	.byte	0x04, 0x36
        /*0096*/ 	.short	(.L_37 - .L_36)
.L_36:
        /*0098*/ 	.word	0x00000008
.L_37:


//--------------------- .nv.info._Z18CUDASubtractArraysPKiS0_Pii --------------------------
	.section	.nv.info._Z18CUDASubtractArraysPKiS0_Pii,"",@"SHT_CUDA_INFO"
	.sectionflags	@""
	.align	4


	//----- nvinfo : EIATTR_CUDA_API_VERSION
	.align		4
        /*0000*/ 	.byte	0x04, 0x37
        /*0002*/ 	.short	(.L_39 - .L_38)
.L_38:
        /*0004*/ 	.word	0x00000082


	//----- nvinfo : EIATTR_KPARAM_INFO
	.align		4
.L_39:
        /*0008*/ 	.byte	0x04, 0x17
        /*000a*/ 	.short	(.L_41 - .L_40)
.L_40:
        /*000c*/ 	.word	0x00000000
        /*0010*/ 	.short	0x0003
        /*0012*/ 	.short	0x0018
        /*0014*/ 	.byte	0x00, 0xf0, 0x11, 0x00


	//----- nvinfo : EIATTR_KPARAM_INFO
	.align		4
.L_41:
        /*0018*/ 	.byte	0x04, 0x17
        /*001a*/ 	.short	(.L_43 - .L_42)
.L_42:
        /*001c*/ 	.word	0x00000000
        /*0020*/ 	.short	0x0002
        /*0022*/ 	.short	0x0010
        /*0024*/ 	.byte	0x00, 0xf5, 0x21, 0x00


	//----- nvinfo : EIATTR_KPARAM_INFO
	.align		4
.L_43:
        /*0028*/ 	.byte	0x04, 0x17
        /*002a*/ 	.short	(.L_45 - .L_44)
.L_44:
        /*002c*/ 	.word	0x00000000
        /*0030*/ 	.short	0x0001
        /*0032*/ 	.short	0x0008
        /*0034*/ 	.byte	0x00, 0xf5, 0x21, 0x00


	//----- nvinfo : EIATTR_KPARAM_INFO
	.align		4
.L_45:
        /*0038*/ 	.byte	0x04, 0x17
        /*003a*/ 	.short	(.L_47 - .L_46)
.L_46:
        /*003c*/ 	.word	0x00000000
        /*0040*/ 	.short	0x0000
        /*0042*/ 	.short	0x0000
        /*0044*/ 	.byte	0x00, 0xf5, 0x21, 0x00


	//----- nvinfo : EIATTR_SPARSE_MMA_MASK
	.align		4
.L_47:
        /*0048*/ 	.byte	0x03, 0x50
        /*004a*/ 	.short	0x0000


	//----- nvinfo : EIATTR_MAXREG_COUNT
	.align		4
        /*004c*/ 	.byte	0x03, 0x1b
        /*004e*/ 	.short	0x00ff


	//----- nvinfo : EIATTR_MERCURY_ISA_VERSION
	.align		4
        /*0050*/ 	.byte	0x03, 0x5f
        /*0052*/ 	.short	0x0101


	//----- nvinfo : EIATTR_VRC_CTA_INIT_COUNT
	.align		4
        /*0054*/ 	.byte	0x02, 0x4a
	.zero		1
	.zero		1


	//----- nvinfo : EIATTR_EXIT_INSTR_OFFSETS
	.align		4
        /*0058*/ 	.byte	0x04, 0x1c
        /*005a*/ 	.short	(.L_49 - .L_48)


	//   ....[0]....
.L_48:
        /*005c*/ 	.word	0x00000070


	//   ....[1]....
        /*0060*/ 	.word	0x00000130


	//----- nvinfo : EIATTR_CBANK_PARAM_SIZE
	.align		4
.L_49:
        /*0064*/ 	.byte	0x03, 0x19
        /*0066*/ 	.short	0x001c


	//----- nvinfo : EIATTR_PARAM_CBANK
	.align		4
        /*0068*/ 	.byte	0x04, 0x0a
        /*006a*/ 	.short	(.L_51 - .L_50)
	.align		4
.L_50:
        /*006c*/ 	.word	index@(.nv.constant0._Z18CUDASubtractArraysPKiS0_Pii)
        /*0070*/ 	.short	0x0380
        /*0072*/ 	.short	0x001c


	//----- nvinfo : EIATTR_SW_WAR
	.align		4
.L_51:
        /*0074*/ 	.byte	0x04, 0x36
        /*0076*/ 	.short	(.L_53 - .L_52)
.L_52:
        /*0078*/ 	.word	0x00000008
.L_53:


//--------------------- .nv.info._Z13CUDAAddArraysPKiS0_Pii --------------------------
	.section	.nv.info._Z13CUDAAddArraysPKiS0_Pii,"",@"SHT_CUDA_INFO"
	.sectionflags	@""
	.align	4


	//----- nvinfo : EIATTR_CUDA_API_VERSION
	.align		4
        /*0000*/ 	.byte	0x04, 0x37
        /*0002*/ 	.short	(.L_55 - .L_54)
.L_54:
        /*0004*/ 	.word	0x00000082


	//----- nvinfo : EIATTR_KPARAM_INFO
	.align		4
.L_55:
        /*0008*/ 	.byte	0x04, 0x17
        /*000a*/ 	.short	(.L_57 - .L_56)
.L_56:
        /*000c*/ 	.word	0x00000000
        /*0010*/ 	.short	0x0003
        /*0012*/ 	.short	0x0018
        /*0014*/ 	.byte	0x00, 0xf0, 0x11, 0x00


	//----- nvinfo : EIATTR_KPARAM_INFO
	.align		4
.L_57:
        /*0018*/ 	.byte	0x04, 0x17
        /*001a*/ 	.short	(.L_59 - .L_58)
.L_58:
        /*001c*/ 	.word	0x00000000
        /*0020*/ 	.short	0x0002
        /*0022*/ 	.short	0x0010
        /*0024*/ 	.byte	0x00, 0xf5, 0x21, 0x00


	//----- nvinfo : EIATTR_KPARAM_INFO
	.align		4
.L_59:
        /*0028*/ 	.byte	0x04, 0x17
        /*002a*/ 	.short	(.L_61 - .L_60)
.L_60:
        /*002c*/ 	.word	0x00000000
        /*0030*/ 	.short	0x0001
        /*0032*/ 	.short	0x0008
        /*0034*/ 	.byte	0x00, 0xf5, 0x21, 0x00


	//----- nvinfo : EIATTR_KPARAM_INFO
	.align		4
.L_61:
        /*0038*/ 	.byte	0x04, 0x17
        /*003a*/ 	.short	(.L_63 - .L_62)
.L_62:
        /*003c*/ 	.word	0x00000000
        /*0040*/ 	.short	0x0000
        /*0042*/ 	.short	0x0000
        /*0044*/ 	.byte	0x00, 0xf5, 0x21, 0x00


	//----- nvinfo : EIATTR_SPARSE_MMA_MASK
	.align		4
.L_63:
        /*0048*/ 	.byte	0x03, 0x50
        /*004a*/ 	.short	0x0000


	//----- nvinfo : EIATTR_MAXREG_COUNT
	.align		4
        /*004c*/ 	.byte	0x03, 0x1b
        /*004e*/ 	.short	0x00ff


	//----- nvinfo : EIATTR_MERCURY_ISA_VERSION
	.align		4
        /*0050*/ 	.byte	0x03, 0x5f
        /*0052*/ 	.short	0x0101


	//----- nvinfo : EIATTR_VRC_CTA_INIT_COUNT
	.align		4
        /*0054*/ 	.byte	0x02, 0x4a
	.zero		1
	.zero		1


	//----- nvinfo : EIATTR_EXIT_INSTR_OFFSETS
	.align		4
        /*0058*/ 	.byte	0x04, 0x1c
        /*005a*/ 	.short	(.L_65 - .L_64)


	//   ....[0]....
.L_64:
        /*005c*/ 	.word	0x00000070


	//   ....[1]....
        /*0060*/ 	.word	0x00000130


	//----- nvinfo : EIATTR_CBANK_PARAM_SIZE
	.align		4
.L_65:
        /*0064*/ 	.byte	0x03, 0x19
        /*0066*/ 	.short	0x001c


	//----- nvinfo : EIATTR_PARAM_CBANK
	.align		4
        /*0068*/ 	.byte	0x04, 0x0a
        /*006a*/ 	.short	(.L_67 - .L_66)
	.align		4
.L_66:
        /*006c*/ 	.word	index@(.nv.constant0._Z13CUDAAddArraysPKiS0_Pii)
        /*0070*/ 	.short	0x0380
        /*0072*/ 	.short	0x001c


	//----- nvinfo : EIATTR_SW_WAR
	.align		4
.L_67:
        /*0074*/ 	.byte	0x04, 0x36
        /*0076*/ 	.short	(.L_69 - .L_68)
.L_68:
        /*0078*/ 	.word	0x00000008
.L_69:


//--------------------- .nv.callgraph             --------------------------
	.section	.nv.callgraph,"",@"SHT_CUDA_CALLGRAPH"
	.align	4
	.sectionentsize	8
	.align		4
        /*0000*/ 	.word	0x00000000
	.align		4
        /*0004*/ 	.word	0xffffffff
	.align		4
        /*0008*/ 	.word	0x00000000
	.align		4
        /*000c*/ 	.word	0xfffffffe
	.align		4
        /*0010*/ 	.word	0x00000000
	.align		4
        /*0014*/ 	.word	0xfffffffd
	.align		4
        /*0018*/ 	.word	0x00000000
	.align		4
        /*001c*/ 	.word	0xfffffffc


//--------------------- .text._Z18CUDAMultiplyArraysPKiS0_Piiii --------------------------
	.section	.text._Z18CUDAMultiplyArraysPKiS0_Piiii,"ax",@progbits
	.align	128
        .global         _Z18CUDAMultiplyArraysPKiS0_Piiii
        .type           _Z18CUDAMultiplyArraysPKiS0_Piiii,@function
        .size           _Z18CUDAMultiplyArraysPKiS0_Piiii,(.L_x_7 - _Z18CUDAMultiplyArraysPKiS0_Piiii)
        .other          _Z18CUDAMultiplyArraysPKiS0_Piiii,@"STO_CUDA_ENTRY STV_DEFAULT"
_Z18CUDAMultiplyArraysPKiS0_Piiii:
.text._Z18CUDAMultiplyArraysPKiS0_Piiii:
[----:B------:R-:W-:Y:S01]  /*0000*/  LDC R1, c[0x0][0x37c] ;  /* 0x0000df00ff017b82 */ /* 0x000fe20000000800 */
[----:B------:R-:W0:Y:S01]  /*0010*/  S2R R0, SR_CTAID.X ;  /* 0x0000000000007919 */ /* 0x000e220000002500 */
[----:B------:R-:W1:Y:S06]  /*0020*/  LDCU UR4, c[0x0][0x364] ;  /* 0x00006c80ff0477ac */ /* 0x000e6c0008000800 */
[----:B------:R-:W2:Y:S01]  /*0030*/  LDC R17, c[0x0][0x3a0] ;  /* 0x0000e800ff117b82 */ /* 0x000ea20000000800 */
[----:B------:R-:W0:Y:S01]  /*0040*/  S2R R5, SR_TID.X ;  /* 0x0000000000057919 */ /* 0x000e220000002100 */
[----:B------:R-:W0:Y:S01]  /*0050*/  LDCU UR5, c[0x0][0x360] ;  /* 0x00006c00ff0577ac */ /* 0x000e220008000800 */
[----:B------:R-:W1:Y:S01]  /*0060*/  S2R R16, SR_CTAID.Y ;  /* 0x0000000000107919 */ /* 0x000e620000002600 */
[----:B------:R-:W3:Y:S01]  /*0070*/  LDCU UR6, c[0x0][0x398] ;  /* 0x00007300ff0677ac */ /* 0x000ee20008000800 */
[----:B------:R-:W1:Y:S01]  /*0080*/  S2R R3, SR_TID.Y ;  /* 0x0000000000037919 */ /* 0x000e620000002200 */
[----:B0-----:R-:W-:-:S05]  /*0090*/  IMAD R0, R0, UR5, R5 ;  /* 0x0000000500007c24 */ /* 0x001fca000f8e0205 */
[----:B--2---:R-:W-:Y:S01]  /*00a0*/  ISETP.GE.AND P0, PT, R0, R17, PT ;  /* 0x000000110000720c */ /* 0x004fe20003f06270 */
[----:B-1----:R-:W-:-:S05]  /*00b0*/  IMAD R16, R16, UR4, R3 ;  /* 0x0000000410107c24 */ /* 0x002fca000f8e0203 */
[----:B---3--:R-:W-:-:S13]  /*00c0*/  ISETP.GE.OR P0, PT, R16, UR6, P0 ;  /* 0x0000000610007c0c */ /* 0x008fda0008706670 */
[----:B------:R-:W-:Y:S05]  /*00d0*/  @P0 EXIT ;  /* 0x000000000000094d */ /* 0x000fea0003800000 */
[----:B------:R-:W0:Y:S01]  /*00e0*/  LDC R19, c[0x0][0x39c] ;  /* 0x0000e700ff137b82 */ /* 0x000e220000000800 */
[----:B------:R-:W1:Y:S01]  /*00f0*/  LDCU.64 UR4, c[0x0][0x358] ;  /* 0x00006b00ff0477ac */ /* 0x000e620008000a00 */
[----:B------:R-:W-:Y:S01]  /*0100*/  HFMA2 R24, -RZ, RZ, 0, 0 ;  /* 0x00000000ff187431 */ /* 0x000fe200000001ff */
[----:B0-----:R-:W-:-:S13]  /*0110*/  ISETP.GE.AND P0, PT, R19, 0x1, PT ;  /* 0x000000011300780c */ /* 0x001fda0003f06270 */
[----:B-1----:R-:W-:Y:S05]  /*0120*/  @!P0 BRA `(.L_x_0) ;  /* 0x0000000400dc8947 */ /* 0x002fea0003800000 */
[C---:B------:R-:W-:Y:S01]  /*0130*/  ISETP.GE.U32.AND P1, PT, R19.reuse, 0x8, PT ;  /* 0x000000081300780c */ /* 0x040fe20003f26070 */
[----:B------:R-:W-:Y:S01]  /*0140*/  IMAD R20, R16, R19, RZ ;  /* 0x0000001310147224 */ /* 0x000fe200078e02ff */
[----:B------:R-:W-:Y:S02]  /*0150*/  LOP3.LUT R27, R19, 0x7, RZ, 0xc0, !PT ;  /* 0x00000007131b7812 */ /* 0x000fe400078ec0ff */
[----:B------:R-:W-:Y:S02]  /*0160*/  MOV R21, RZ ;  /* 0x000000ff00157202 */ /* 0x000fe40000000f00 */
[----:B------:R-:W-:Y:S02]  /*0170*/  ISETP.NE.AND P0, PT, R27, RZ, PT ;  /* 0x000000ff1b00720c */ /* 0x000fe40003f05270 */
[----:B------:R-:W-:-:S05]  /*0180*/  MOV R24, RZ ;  /* 0x000000ff00187202 */ /* 0x000fca0000000f00 */
[----:B------:R-:W-:Y:S06]  /*0190*/  @!P1 BRA `(.L_x_1) ;  /* 0x0000000000c09947 */ /* 0x000fec0003800000 */
[----:B------:R-:W0:Y:S01]  /*01a0*/  LDC.64 R2, c[0x0][0x380] ;  /* 0x0000e000ff027b82 */ /* 0x000e220000000a00 */
[----:B------:R-:W-:Y:S02]  /*01b0*/  LOP3.LUT R21, R19, 0x7ffffff8, RZ, 0xc0, !PT ;  /* 0x7ffffff813157812 */ /* 0x000fe400078ec0ff */
[----:B------:R-:W-:Y:S02]  /*01c0*/  MOV R24, RZ ;  /* 0x000000ff00187202 */ /* 0x000fe40000000f00 */
[----:B------:R-:W-:Y:S02]  /*01d0*/  MOV R18, R0 ;  /* 0x0000000000127202 */ /* 0x000fe40000000f00 */
[----:B------:R-:W-:Y:S01]  /*01e0*/  IADD3 R22, PT, PT, -R21, RZ, RZ ;  /* 0x000000ff15167210 */ /* 0x000fe20007ffe1ff */
[----:B0-----:R-:W-:-:S03]  /*01f0*/  IMAD.WIDE.U32 R2, R20, 0x4, R2 ;  /* 0x0000000414027825 */ /* 0x001fc600078e0002 */
[----:B------:R-:W-:-:S04]  /*0200*/  IADD3 R4, P1, PT, R2, 0x10, RZ ;  /* 0x0000001002047810 */ /* 0x000fc80007f3e0ff */
[----:B------:R-:W-:-:S09]  /*0210*/  IADD3.X R3, PT, PT, RZ, R3, RZ, P1, !PT ;  /* 0x00000003ff037210 */ /* 0x000fd20000ffe4ff */
.L_x_2:
[----:B------:R-:W0:Y:S01]  /*0220*/  LDC.64 R14, c[0x0][0x388] ;  /* 0x0000e200ff0e7b82 */ /* 0x000e220000000a00 */
[----:B------:R-:W-:-:S05]  /*0230*/  MOV R2, R4 ;  /* 0x0000000400027202 */ /* 0x000fca0000000f00 */
[----:B------:R-:W2:Y:S04]  /*0240*/  LDG.E R25, desc[UR4][R2.64+-0x10] ;  /* 0xfffff00402197981 */ /* 0x000ea8000c1e1900 */
[----:B------:R-:W3:Y:S04]  /*0250*/  LDG.E R23, desc[UR4][R2.64+-0xc] ;  /* 0xfffff40402177981 */ /* 0x000ee8000c1e1900 */
[----:B------:R-:W4:Y:S04]  /*0260*/  LDG.E R29, desc[UR4][R2.64+-0x8] ;  /* 0xfffff804021d7981 */ /* 0x000f28000c1e1900 */
[----:B------:R-:W5:Y:S01]  /*0270*/  LDG.E R28, desc[UR4][R2.64+-0x4] ;  /* 0xfffffc04021c7981 */ /* 0x000f62000c1e1900 */
[----:B0-----:R-:W-:-:S05]  /*0280*/  IMAD.WIDE R14, R18, 0x4, R14 ;  /* 0x00000004120e7825 */ /* 0x001fca00078e020e */
[----:B------:R0:W2:Y:S01]  /*0290*/  LDG.E R26, desc[UR4][R14.64] ;  /* 0x000000040e1a7981 */ /* 0x0000a2000c1e1900 */
[----:B------:R-:W-:-:S04]  /*02a0*/  IMAD.WIDE R12, R17, 0x4, R14 ;  /* 0x00000004110c7825 */ /* 0x000fc800078e020e */
[C---:B------:R-:W-:Y:S02]  /*02b0*/  IMAD.WIDE R4, R17.reuse, 0x4, R12 ;  /* 0x0000000411047825 */ /* 0x040fe400078e020c */
[----:B------:R-:W3:Y:S02]  /*02c0*/  LDG.E R12, desc[UR4][R12.64] ;  /* 0x000000040c0c7981 */ /* 0x000ee4000c1e1900 */
[C---:B------:R-:W-:Y:S02]  /*02d0*/  IMAD.WIDE R8, R17.reuse, 0x4, R4 ;  /* 0x0000000411087825 */ /* 0x040fe400078e0204 */
[----:B------:R-:W4:Y:S02]  /*02e0*/  LDG.E R4, desc[UR4][R4.64] ;  /* 0x0000000404047981 */ /* 0x000f24000c1e1900 */
[C---:B------:R-:W-:Y:S02]  /*02f0*/  IMAD.WIDE R6, R17.reuse, 0x4, R8 ;  /* 0x0000000411067825 */ /* 0x040fe400078e0208 */
[----:B------:R-:W5:Y:S02]  /*0300*/  LDG.E R8, desc[UR4][R8.64] ;  /* 0x0000000408087981 */ /* 0x000f64000c1e1900 */
[----:B------:R-:W-:-:S02]  /*0310*/  IMAD.WIDE R10, R17, 0x4, R6 ;  /* 0x00000004110a7825 */ /* 0x000fc400078e0206 */
[----:B------:R-:W5:Y:S04]  /*0320*/  LDG.E R5, desc[UR4][R2.64] ;  /* 0x0000000402057981 */ /* 0x000f68000c1e1900 */
[----:B------:R-:W5:Y:S01]  /*0330*/  LDG.E R6, desc[UR4][R6.64] ;  /* 0x0000000406067981 */ /* 0x000f62000c1e1900 */
[----:B0-----:R-:W-:-:S03]  /*0340*/  IMAD.WIDE R14, R17, 0x4, R10 ;  /* 0x00000004110e7825 */ /* 0x001fc600078e020a */
[----:B------:R-:W5:Y:S04]  /*0350*/  LDG.E R10, desc[UR4][R10.64] ;  /* 0x000000040a0a7981 */ /* 0x000f68000c1e1900 */
[----:B------:R-:W5:Y:S04]  /*0360*/  LDG.E R13, desc[UR4][R14.64] ;  /* 0x000000040e0d7981 */ /* 0x000f68000c1e1900 */
[----:B------:R-:W5:Y:S04]  /*0370*/  LDG.E R7, desc[UR4][R2.64+0x4] ;  /* 0x0000040402077981 */ /* 0x000f68000c1e1900 */
[----:B------:R-:W5:Y:S01]  /*0380*/  LDG.E R9, desc[UR4][R2.64+0xc] ;  /* 0x00000c0402097981 */ /* 0x000f62000c1e1900 */
[----:B--2---:R-:W-:-:S02]  /*0390*/  IMAD R26, R25, R26, R24 ;  /* 0x0000001a191a7224 */ /* 0x004fc400078e0218 */
[----:B------:R-:W-:Y:S02]  /*03a0*/  IMAD.WIDE R24, R17, 0x4, R14 ;  /* 0x0000000411187825 */ /* 0x000fe400078e020e */
[----:B------:R0:W2:Y:S04]  /*03b0*/  LDG.E R14, desc[UR4][R2.64+0x8] ;  /* 0x00000804020e7981 */ /* 0x0000a8000c1e1900 */
[----:B------:R-:W2:Y:S01]  /*03c0*/  LDG.E R24, desc[UR4][R24.64] ;  /* 0x0000000418187981 */ /* 0x000ea2000c1e1900 */
[----:B---3--:R-:W-:Y:S01]  /*03d0*/  IMAD R12, R23, R12, R26 ;  /* 0x0000000c170c7224 */ /* 0x008fe200078e021a */
[----:B------:R-:W-:-:S03]  /*03e0*/  IADD3 R22, PT, PT, R22, 0x8, RZ ;  /* 0x0000000816167810 */ /* 0x000fc60007ffe0ff */
[----:B----4-:R-:W-:Y:S01]  /*03f0*/  IMAD R29, R29, R4, R12 ;  /* 0x000000041d1d7224 */ /* 0x010fe200078e020c */
[----:B------:R-:W-:-:S03]  /*0400*/  ISETP.NE.AND P1, PT, R22, RZ, PT ;  /* 0x000000ff1600720c */ /* 0x000fc60003f25270 */
[----:B-----5:R-:W-:Y:S01]  /*0410*/  IMAD R8, R28, R8, R29 ;  /* 0x000000081c087224 */ /* 0x020fe200078e021d */
[----:B------:R-:W-:-:S03]  /*0420*/  IADD3 R4, P2, PT, R2, 0x20, RZ ;  /* 0x0000002002047810 */ /* 0x000fc60007f5e0ff */
[----:B------:R-:W-:Y:S01]  /*0430*/  IMAD R5, R5, R6, R8 ;  /* 0x0000000605057224 */ /* 0x000fe200078e0208 */
[----:B0-----:R-:W-:Y:S02]  /*0440*/  IADD3.X R3, PT, PT, RZ, R3, RZ, P2, !PT ;  /* 0x00000003ff037210 */ /* 0x001fe400017fe4ff */
[----:B------:R-:W-:Y:S01]  /*0450*/  LEA R18, R17, R18, 0x3 ;  /* 0x0000001211127211 */ /* 0x000fe200078e18ff */
[----:B------:R-:W-:-:S04]  /*0460*/  IMAD R5, R7, R10, R5 ;  /* 0x0000000a07057224 */ /* 0x000fc800078e0205 */
[----:B--2---:R-:W-:-:S04]  /*0470*/  IMAD R5, R14, R13, R5 ;  /* 0x0000000d0e057224 */ /* 0x004fc800078e0205 */
[----:B------:R-:W-:Y:S01]  /*0480*/  IMAD R24, R9, R24, R5 ;  /* 0x0000001809187224 */ /* 0x000fe200078e0205 */
[----:B------:R-:W-:Y:S06]  /*0490*/  @P1 BRA `(.L_x_2) ;  /* 0xfffffffc00601947 */ /* 0x000fec000383ffff */
.L_x_1:
[----:B------:R-:W-:Y:S05]  /*04a0*/  @!P0 BRA `(.L_x_0) ;  /* 0x0000000000fc8947 */ /* 0x000fea0003800000 */
[----:B------:R-:W-:Y:S02]  /*04b0*/  ISETP.GE.U32.AND P1, PT, R27, 0x4, PT ;  /* 0x000000041b00780c */ /* 0x000fe40003f26070 */
[----:B------:R-:W-:-:S04]  /*04c0*/  LOP3.LUT R14, R19, 0x3, RZ, 0xc0, !PT ;  /* 0x00000003130e7812 */ /* 0x000fc800078ec0ff */
[----:B------:R-:W-:-:S07]  /*04d0*/  ISETP.NE.AND P0, PT, R14, RZ, PT ;  /* 0x000000ff0e00720c */ /* 0x000fce0003f05270 */
[----:B------:R-:W-:Y:S06]  /*04e0*/  @!P1 BRA `(.L_x_3) ;  /* 0x00000000006c9947 */ /* 0x000fec0003800000 */
[----:B------:R-:W0:Y:S01]  /*04f0*/  LDC.64 R4, c[0x0][0x388] ;  /* 0x0000e200ff047b82 */ /* 0x000e220000000a00 */
[----:B------:R-:W1:Y:S01]  /*0500*/  LDCU.64 UR6, c[0x0][0x380] ;  /* 0x00007000ff0677ac */ /* 0x000e620008000a00 */
[----:B------:R-:W-:Y:S01]  /*0510*/  IMAD R7, R21, R17, R0 ;  /* 0x0000001115077224 */ /* 0x000fe200078e0200 */
[CC--:B------:R-:W-:Y:S02]  /*0520*/  IADD3 R3, PT, PT, R20.reuse, R21.reuse, RZ ;  /* 0x0000001514037210 */ /* 0x0c0fe40007ffe0ff */
[----:B------:R-:W-:-:S03]  /*0530*/  IADD3 R8, P1, PT, R20, R21, RZ ;  /* 0x0000001514087210 */ /* 0x000fc60007f3e0ff */
[----:B------:R-:W2:Y:S01]  /*0540*/  LDC.64 R12, c[0x0][0x380] ;  /* 0x0000e000ff0c7b82 */ /* 0x000ea20000000a00 */
[----:B0-----:R-:W-:-:S04]  /*0550*/  IMAD.WIDE R4, R7, 0x4, R4 ;  /* 0x0000000407047825 */ /* 0x001fc800078e0204 */
[----:B------:R-:W-:Y:S02]  /*0560*/  IMAD.WIDE R6, R17, 0x4, R4 ;  /* 0x0000000411067825 */ /* 0x000fe400078e0204 */
[----:B------:R-:W3:Y:S02]  /*0570*/  LDG.E R4, desc[UR4][R4.64] ;  /* 0x0000000404047981 */ /* 0x000ee4000c1e1900 */
[----:B--2---:R-:W-:Y:S01]  /*0580*/  IMAD.WIDE.U32 R12, R3, 0x4, R12 ;  /* 0x00000004030c7825 */ /* 0x004fe200078e000c */
[----:B------:R-:W-:Y:S02]  /*0590*/  IADD3.X R3, PT, PT, RZ, RZ, RZ, P1, !PT ;  /* 0x000000ffff037210 */ /* 0x000fe40000ffe4ff */
[----:B-1----:R-:W-:-:S03]  /*05a0*/  LEA R2, P1, R8, UR6, 0x2 ;  /* 0x0000000608027c11 */ /* 0x002fc6000f8210ff */
[----:B------:R-:W3:Y:S01]  /*05b0*/  LDG.E R13, desc[UR4][R12.64] ;  /* 0x000000040c0d7981 */ /* 0x000ee2000c1e1900 */
[----:B------:R-:W-:Y:S01]  /*05c0*/  LEA.HI.X R3, R8, UR7, R3, 0x2, P1 ;  /* 0x0000000708037c11 */ /* 0x000fe200088f1403 */
[C---:B------:R-:W-:Y:S02]  /*05d0*/  IMAD.WIDE R8, R17.reuse, 0x4, R6 ;  /* 0x0000000411087825 */ /* 0x040fe400078e0206 */
[----:B------:R-:W2:Y:S04]  /*05e0*/  LDG.E R6, desc[UR4][R6.64] ;  /* 0x0000000406067981 */ /* 0x000ea8000c1e1900 */
[----:B------:R-:W2:Y:S01]  /*05f0*/  LDG.E R15, desc[UR4][R2.64+0x4] ;  /* 0x00000404020f7981 */ /* 0x000ea2000c1e1900 */
[----:B------:R-:W-:-:S03]  /*0600*/  IMAD.WIDE R10, R17, 0x4, R8 ;  /* 0x00000004110a7825 */ /* 0x000fc600078e0208 */
[----:B------:R-:W4:Y:S04]  /*0610*/  LDG.E R22, desc[UR4][R8.64] ;  /* 0x0000000408167981 */ /* 0x000f28000c1e1900 */
[----:B------:R-:W4:Y:S04]  /*0620*/  LDG.E R18, desc[UR4][R2.64+0x8] ;  /* 0x0000080402127981 */ /* 0x000f28000c1e1900 */
[----:B------:R-:W5:Y:S04]  /*0630*/  LDG.E R26, desc[UR4][R2.64+0xc] ;  /* 0x00000c04021a7981 */ /* 0x000f68000c1e1900 */
[----:B------:R-:W5:Y:S01]  /*0640*/  LDG.E R10, desc[UR4][R10.64] ;  /* 0x000000040a0a7981 */ /* 0x000f62000c1e1900 */
[----:B------:R-:W-:Y:S01]  /*0650*/  IADD3 R21, PT, PT, R21, 0x4, RZ ;  /* 0x0000000415157810 */ /* 0x000fe20007ffe0ff */
[----:B---3--:R-:W-:-:S04]  /*0660*/  IMAD R24, R13, R4, R24 ;  /* 0x000000040d187224 */ /* 0x008fc800078e0218 */
[----:B--2---:R-:W-:-:S04]  /*0670*/  IMAD R15, R15, R6, R24 ;  /* 0x000000060f0f7224 */ /* 0x004fc800078e0218 */
[----:B----4-:R-:W-:-:S04]  /*0680*/  IMAD R15, R18, R22, R15 ;  /* 0x00000016120f7224 */ /* 0x010fc800078e020f */
[----:B-----5:R-:W-:-:S07]  /*0690*/  IMAD R24, R26, R10, R15 ;  /* 0x0000000a1a187224 */ /* 0x020fce00078e020f */
.L_x_3:
[----:B------:R-:W-:Y:S05]  /*06a0*/  @!P0 BRA `(.L_x_0) ;  /* 0x00000000007c8947 */ /* 0x000fea0003800000 */
[----:B------:R-:W-:Y:S01]  /*06b0*/  ISETP.NE.AND P1, PT, R14, 0x1, PT ;  /* 0x000000010e00780c */ /* 0x000fe20003f25270 */
[----:B------:R-:W0:Y:S01]  /*06c0*/  LDC.64 R10, c[0x0][0x380] ;  /* 0x0000e000ff0a7b82 */ /* 0x000e220000000a00 */
[----:B------:R-:W-:-:S04]  /*06d0*/  LOP3.LUT R19, R19, 0x1, RZ, 0xc0, !PT ;  /* 0x0000000113137812 */ /* 0x000fc800078ec0ff */
[----:B------:R-:W-:-:S03]  /*06e0*/  ISETP.NE.U32.AND P0, PT, R19, 0x1, PT ;  /* 0x000000011300780c */ /* 0x000fc60003f05070 */
[----:B------:R-:W1:Y:S04]  /*06f0*/  LDC.64 R8, c[0x0][0x388] ;  /* 0x0000e200ff087b82 */ /* 0x000e680000000a00 */
[CC--:B------:R-:W-:Y:S02]  /*0700*/  @P1 IADD3 R13, PT, PT, R20.reuse, R21.reuse, RZ ;  /* 0x00000015140d1210 */ /* 0x0c0fe40007ffe0ff */
[----:B------:R-:W-:Y:S02]  /*0710*/  @P1 IADD3 R12, P2, PT, R20, R21, RZ ;  /* 0x00000015140c1210 */ /* 0x000fe40007f5e0ff */
[----:B------:R-:W2:Y:S02]  /*0720*/  @P1 LDC.64 R2, c[0x0][0x380] ;  /* 0x0000e000ff021b82 */ /* 0x000ea40000000a00 */
[----:B------:R-:W-:-:S06]  /*0730*/  @P1 IADD3.X R14, PT, PT, RZ, RZ, RZ, P2, !PT ;  /* 0x000000ffff0e1210 */ /* 0x000fcc00017fe4ff */
[----:B------:R-:W3:Y:S01]  /*0740*/  LDC.64 R4, c[0x0][0x380] ;  /* 0x0000e000ff047b82 */ /* 0x000ee20000000a00 */
[----:B0-----:R-:W-:-:S04]  /*0750*/  @P1 IMAD.WIDE.U32 R10, R13, 0x4, R10 ;  /* 0x000000040d0a1825 */ /* 0x001fc800078e000a */
[C---:B------:R-:W-:Y:S01]  /*0760*/  @P1 IMAD R13, R21.reuse, R17, R0 ;  /* 0x00000011150d1224 */ /* 0x040fe200078e0200 */
[----:B------:R-:W-:Y:S01]  /*0770*/  @P1 IADD3 R21, PT, PT, R21, 0x2, RZ ;  /* 0x0000000215151810 */ /* 0x000fe20007ffe0ff */
[----:B------:R-:W4:Y:S01]  /*0780*/  @P1 LDG.E R11, desc[UR4][R10.64] ;  /* 0x000000040a0b1981 */ /* 0x000f22000c1e1900 */
[----:B------:R-:W0:Y:S01]  /*0790*/  LDC.64 R6, c[0x0][0x388] ;  /* 0x0000e200ff067b82 */ /* 0x000e220000000a00 */
[----:B-1----:R-:W-:Y:S01]  /*07a0*/  @P1 IMAD.WIDE R8, R13, 0x4, R8 ;  /* 0x000000040d081825 */ /* 0x002fe200078e0208 */
[----:B------:R-:W-:Y:S02]  /*07b0*/  @!P0 IADD3 R15, PT, PT, R20, R21, RZ ;  /* 0x00000015140f8210 */ /* 0x000fe40007ffe0ff */
[----:B--2---:R-:W-:Y:S01]  /*07c0*/  @P1 LEA R2, P2, R12, R2, 0x2 ;  /* 0x000000020c021211 */ /* 0x004fe200078410ff */
[----:B------:R-:W-:-:S03]  /*07d0*/  @!P0 IMAD R21, R21, R17, R0 ;  /* 0x0000001115158224 */ /* 0x000fc600078e0200 */
[----:B------:R-:W-:Y:S01]  /*07e0*/  @P1 LEA.HI.X R3, R12, R3, R14, 0x2, P2 ;  /* 0x000000030c031211 */ /* 0x000fe200010f140e */
[----:B------:R-:W-:Y:S01]  /*07f0*/  @P1 IMAD.WIDE R12, R17, 0x4, R8 ;  /* 0x00000004110c1825 */ /* 0x000fe200078e0208 */
[----:B------:R-:W4:Y:S03]  /*0800*/  @P1 LDG.E R14, desc[UR4][R8.64] ;  /* 0x00000004080e1981 */ /* 0x000f26000c1e1900 */
[----:B---3--:R-:W-:Y:S01]  /*0810*/  @!P0 IMAD.WIDE.U32 R4, R15, 0x4, R4 ;  /* 0x000000040f048825 */ /* 0x008fe200078e0004 */
[----:B------:R-:W2:Y:S04]  /*0820*/  @P1 LDG.E R2, desc[UR4][R2.64+0x4] ;  /* 0x0000040402021981 */ /* 0x000ea8000c1e1900 */
[----:B------:R-:W2:Y:S01]  /*0830*/  @P1 LDG.E R12, desc[UR4][R12.64] ;  /* 0x000000040c0c1981 */ /* 0x000ea2000c1e1900 */
[----:B0-----:R-:W-:-:S03]  /*0840*/  @!P0 IMAD.WIDE R6, R21, 0x4, R6 ;  /* 0x0000000415068825 */ /* 0x001fc600078e0206 */
[----:B------:R-:W3:Y:S04]  /*0850*/  @!P0 LDG.E R5, desc[UR4][R4.64] ;  /* 0x0000000404058981 */ /* 0x000ee8000c1e1900 */
[----:B------:R-:W3:Y:S01]  /*0860*/  @!P0 LDG.E R6, desc[UR4][R6.64] ;  /* 0x0000000406068981 */ /* 0x000ee2000c1e1900 */
[----:B----4-:R-:W-:-:S04]  /*0870*/  @P1 IMAD R11, R11, R14, R24 ;  /* 0x0000000e0b0b1224 */ /* 0x010fc800078e0218 */
[----:B--2---:R-:W-:-:S04]  /*0880*/  @P1 IMAD R24, R2, R12, R11 ;  /* 0x0000000c02181224 */ /* 0x004fc800078e020b */
[----:B---3--:R-:W-:-:S07]  /*0890*/  @!P0 IMAD R24, R5, R6, R24 ;  /* 0x0000000605188224 */ /* 0x008fce00078e0218 */
.L_x_0:
[----:B------:R-:W0:Y:S01]  /*08a0*/  LDC.64 R2, c[0x0][0x390] ;  /* 0x0000e400ff027b82 */ /* 0x000e220000000a00 */
[----:B------:R-:W-:-:S04]  /*08b0*/  IMAD R17, R16, R17, R0 ;  /* 0x0000001110117224 */ /* 0x000fc800078e0200 */
[----:B0-----:R-:W-:-:S05]  /*08c0*/  IMAD.WIDE R2, R17, 0x4, R2 ;  /* 0x0000000411027825 */ /* 0x001fca00078e0202 */
[----:B------:R-:W-:Y:S01]  /*08d0*/  STG.E desc[UR4][R2.64], R24 ;  /* 0x0000001802007986 */ /* 0x000fe2000c101904 */
[----:B------:R-:W-:Y:S05]  /*08e0*/  EXIT ;  /* 0x000000000000794d */ /* 0x000fea0003800000 */
.L_x_4:
[----:B------:R-:W-:-:S00]  /*08f0*/  BRA `(.L_x_4) ;  /* 0xfffffffc00fc7947 */ /* 0x000fc0000383ffff */
[----:B------:R-:W-:-:S00]  /*0900*/  NOP ;  /* 0x0000000000007918 */ /* 0x000fc00000000000 */
[----:B------:R-:W-:-:S00]  /*0910*/  NOP ;  /* 0x0000000000007918 */ /* 0x000fc00000000000 */
[----:B------:R-:W-:-:S00]  /*0920*/  NOP ;  /* 0x0000000000007918 */ /* 0x000fc00000000000 */
[----:B------:R-:W-:-:S00]  /*0930*/  NOP ;  /* 0x0000000000007918 */ /* 0x000fc00000000000 */
[----:B------:R-:W-:-:S00]  /*0940*/  NOP ;  /* 0x0000000000007918 */ /* 0x000fc00000000000 */
[----:B------:R-:W-:-:S00]  /*0950*/  NOP ;  /* 0x0000000000007918 */ /* 0x000fc00000000000 */
[----:B------:R-:W-:-:S00]  /*0960*/  NOP ;  /* 0x0000000000007918 */ /* 0x000fc00000000000 */
[----:B------:R-:W-:-:S00]  /*0970*/  NOP ;  /* 0x0000000000007918 */ /* 0x000fc00000000000 */
.L_x_7:


//--------------------- .text._Z18CUDASubtractArraysPKiS0_Pii --------------------------
	.section	.text._Z18CUDASubtractArraysPKiS0_Pii,"ax",@progbits
	.align	128
        .global         _Z18CUDASubtractArraysPKiS0_Pii
        .type           _Z18CUDASubtractArraysPKiS0_Pii,@function
        .size           _Z18CUDASubtractArraysPKiS0_Pii,(.L_x_8 - _Z18CUDASubtractArraysPKiS0_Pii)
        .other          _Z18CUDASubtractArraysPKiS0_Pii,@"STO_CUDA_ENTRY STV_DEFAULT"
_Z18CUDASubtractArraysPKiS0_Pii:
.text._Z18CUDASubtractArraysPKiS0_Pii:
[----:B------:R-:W-:Y:S01]  /*0000*/  LDC R1, c[0x0][0x37c] ;  /* 0x0000df00ff017b82 */ /* 0x000fe20000000800 */
[----:B------:R-:W0:Y:S07]  /*0010*/  S2R R0, SR_TID.X ;  /* 0x0000000000007919 */ /* 0x000e2e0000002100 */
[----:B------:R-:W0:Y:S01]  /*0020*/  S2UR UR4, SR_CTAID.X ;  /* 0x00000000000479c3 */ /* 0x000e220000002500 */
[----:B------:R-:W1:Y:S07]  /*0030*/  LDCU UR5, c[0x0][0x398] ;  /* 0x00007300ff0577ac */ /* 0x000e6e0008000800 */
[----:B------:R-:W0:Y:S02]  /*0040*/  LDC R9, c[0x0][0x360] ;  /* 0x0000d800ff097b82 */ /* 0x000e240000000800 */
[----:B0-----:R-:W-:-:S05]  /*0050*/  IMAD R9, R9, UR4, R0 ;  /* 0x0000000409097c24 */ /* 0x001fca000f8e0200 */
[----:B-1----:R-:W-:-:S13]  /*0060*/  ISETP.GE.AND P0, PT, R9, UR5, PT ;  /* 0x0000000509007c0c */ /* 0x002fda000bf06270 */
[----:B------:R-:W-:Y:S05]  /*0070*/  @P0 EXIT ;  /* 0x000000000000094d */ /* 0x000fea0003800000 */
[----:B------:R-:W0:Y:S01]  /*0080*/  LDC.64 R2, c[0x0][0x380] ;  /* 0x0000e000ff027b82 */ /* 0x000e220000000a00 */
[----:B------:R-:W1:Y:S07]  /*0090*/  LDCU.64 UR4, c[0x0][0x358] ;  /* 0x00006b00ff0477ac */ /* 0x000e6e0008000a00 */
[----:B------:R-:W2:Y:S08]  /*00a0*/  LDC.64 R4, c[0x0][0x388] ;  /* 0x0000e200ff047b82 */ /* 0x000eb00000000a00 */
[----:B------:R-:W3:Y:S01]  /*00b0*/  LDC.64 R6, c[0x0][0x390] ;  /* 0x0000e400ff067b82 */ /* 0x000ee20000000a00 */
[----:B0-----:R-:W-:-:S06]  /*00c0*/  IMAD.WIDE R2, R9, 0x4, R2 ;  /* 0x0000000409027825 */ /* 0x001fcc00078e0202 */
[----:B-1----:R-:W4:Y:S01]  /*00d0*/  LDG.E R2, desc[UR4][R2.64] ;  /* 0x0000000402027981 */ /* 0x002f22000c1e1900 */
[----:B--2---:R-:W-:-:S06]  /*00e0*/  IMAD.WIDE R4, R9, 0x4, R4 ;  /* 0x0000000409047825 */ /* 0x004fcc00078e0204 */
[----:B------:R-:W4:Y:S01]  /*00f0*/  LDG.E R5, desc[UR4][R4.64] ;  /* 0x0000000404057981 */ /* 0x000f22000c1e1900 */
[----:B---3--:R-:W-:Y:S01]  /*0100*/  IMAD.WIDE R6, R9, 0x4, R6 ;  /* 0x0000000409067825 */ /* 0x008fe200078e0206 */
[----:B----4-:R-:W-:-:S05]  /*0110*/  IADD3 R9, PT, PT, R2, -R5, RZ ;  /* 0x8000000502097210 */ /* 0x010fca0007ffe0ff */
[----:B------:R-:W-:Y:S01]  /*0120*/  STG.E desc[UR4][R6.64], R9 ;  /* 0x0000000906007986 */ /* 0x000fe2000c101904 */
[----:B------:R-:W-:Y:S05]  /*0130*/  EXIT ;  /* 0x000000000000794d */ /* 0x000fea0003800000 */
.L_x_5:
        /* <DEDUP_REMOVED lines=12> */
.L_x_8:


//--------------------- .text._Z13CUDAAddArraysPKiS0_Pii --------------------------
	.section	.text._Z13CUDAAddArraysPKiS0_Pii,"ax",@progbits
	.align	128
        .global         _Z13CUDAAddArraysPKiS0_Pii
        .type           _Z13CUDAAddArraysPKiS0_Pii,@function
        .size           _Z13CUDAAddArraysPKiS0_Pii,(.L_x_9 - _Z13CUDAAddArraysPKiS0_Pii)
        .other          _Z13CUDAAddArraysPKiS0_Pii,@"STO_CUDA_ENTRY STV_DEFAULT"
_Z13CUDAAddArraysPKiS0_Pii:
.text._Z13CUDAAddArraysPKiS0_Pii:
        /* <DEDUP_REMOVED lines=17> */
[----:B----4-:R-:W-:-:S05]  /*0110*/  IADD3 R9, PT, PT, R2, R5, RZ ;  /* 0x0000000502097210 */ /* 0x010fca0007ffe0ff */
[----:B------:R-:W-:Y:S01]  /*0120*/  STG.E desc[UR4][R6.64], R9 ;  /* 0x0000000906007986 */ /* 0x000fe2000c101904 */
[----:B------:R-:W-:Y:S05]  /*0130*/  EXIT ;  /* 0x000000000000794d */ /* 0x000fea0003800000 */
.L_x_6:
        /* <DEDUP_REMOVED lines=12> */
.L_x_9:


//--------------------- .nv.shared.reserved.0     --------------------------
	.section	.nv.shared.reserved.0,"aw",@nobits
	.weak		__nv_reservedSMEM_offset_0_alias
	.size		__nv_reservedSMEM_offset_0_alias, 0, 64
	.other		__nv_reservedSMEM_offset_0_alias,@"STO_CUDA_RESERVED_SHARED STV_DEFAULT"
__nv_reservedSMEM_offset_0_alias:
	.zero		0
	.zero		64


//--------------------- .nv.constant0._Z18CUDAMultiplyArraysPKiS0_Piiii --------------------------
	.section	.nv.constant0._Z18CUDAMultiplyArraysPKiS0_Piiii,"a",@progbits
	.sectionflags	@""
	.align	4
.nv.constant0._Z18CUDAMultiplyArraysPKiS0_Piiii:
	.zero		932


//--------------------- .nv.constant0._Z18CUDASubtractArraysPKiS0_Pii --------------------------
	.section	.nv.constant0._Z18CUDASubtractArraysPKiS0_Pii,"a",@progbits
	.sectionflags	@""
	.align	4
.nv.constant0._Z18CUDASubtractArraysPKiS0_Pii:
	.zero		924


//--------------------- .nv.constant0._Z13CUDAAddArraysPKiS0_Pii --------------------------
	.section	.nv.constant0._Z13CUDAAddArraysPKiS0_Pii,"a",@progbits
	.sectionflags	@""
	.align	4
.nv.constant0._Z13CUDAAddArraysPKiS0_Pii:
	.zero		924


//--------------------- SYMBOLS --------------------------

	.type		.nv.reservedSmem.offset0,@object
	.size		.nv.reservedSmem.offset0,0x4
